//
// Generated by NVIDIA NVVM Compiler
//
// Compiler Build ID: CL-36424714
// Cuda compilation tools, release 13.0, V13.0.88
// Based on NVVM 20.0.0
//

.version 9.0
.target sm_100
.address_size 64

	// .globl	_Z9mm_kernelPfS_S_iiii

.visible .entry _Z9mm_kernelPfS_S_iiii(
	.param .u64 .ptr .align 1 _Z9mm_kernelPfS_S_iiii_param_0,
	.param .u64 .ptr .align 1 _Z9mm_kernelPfS_S_iiii_param_1,
	.param .u64 .ptr .align 1 _Z9mm_kernelPfS_S_iiii_param_2,
	.param .u32 _Z9mm_kernelPfS_S_iiii_param_3,
	.param .u32 _Z9mm_kernelPfS_S_iiii_param_4,
	.param .u32 _Z9mm_kernelPfS_S_iiii_param_5,
	.param .u32 _Z9mm_kernelPfS_S_iiii_param_6
)
{
	.reg .pred 	%p<13>;
	.reg .b32 	%r<48>;
	.reg .b32 	%f<81>;
	.reg .b64 	%rd<40>;

	ld.param.u64 	%rd5, [_Z9mm_kernelPfS_S_iiii_param_0];
	ld.param.u64 	%rd6, [_Z9mm_kernelPfS_S_iiii_param_1];
	ld.param.u64 	%rd4, [_Z9mm_kernelPfS_S_iiii_param_2];
	ld.param.u32 	%r22, [_Z9mm_kernelPfS_S_iiii_param_3];
	ld.param.u32 	%r20, [_Z9mm_kernelPfS_S_iiii_param_4];
	ld.param.u32 	%r23, [_Z9mm_kernelPfS_S_iiii_param_6];
	cvta.to.global.u64 	%rd1, %rd6;
	cvta.to.global.u64 	%rd2, %rd5;
	mov.u32 	%r24, %ctaid.x;
	mov.u32 	%r25, %ntid.x;
	mov.u32 	%r26, %tid.x;
	mad.lo.s32 	%r1, %r24, %r25, %r26;
	mov.u32 	%r27, %ctaid.y;
	mov.u32 	%r28, %ntid.y;
	mov.u32 	%r29, %tid.y;
	mad.lo.s32 	%r30, %r27, %r28, %r29;
	setp.ge.s32 	%p1, %r1, %r22;
	setp.ge.s32 	%p2, %r30, %r23;
	or.pred  	%p3, %p1, %p2;
	@%p3 bra 	$L__BB0_14;
	setp.lt.s32 	%p4, %r20, 1;
	mov.f32 	%f80, 0f00000000;
	@%p4 bra 	$L__BB0_13;
	mul.lo.s32 	%r3, %r20, %r1;
	and.b32  	%r4, %r20, 7;
	setp.lt.u32 	%p5, %r20, 8;
	mov.f32 	%f80, 0f00000000;
	mov.b32 	%r46, 0;
	@%p5 bra 	$L__BB0_5;
	and.b32  	%r46, %r20, 2147483640;
	neg.s32 	%r44, %r46;
	shl.b32 	%r7, %r23, 3;
	add.s64 	%rd3, %rd2, 16;
	mov.f32 	%f80, 0f00000000;
	mul.wide.s32 	%rd11, %r23, 4;
	mov.u32 	%r42, %r3;
	mov.u32 	%r43, %r30;
$L__BB0_4:
	.pragma "nounroll";
	mul.wide.s32 	%rd7, %r42, 4;
	add.s64 	%rd8, %rd3, %rd7;
	ld.global.f32 	%f17, [%rd8+-16];
	mul.wide.s32 	%rd9, %r43, 4;
	add.s64 	%rd10, %rd1, %rd9;
	ld.global.f32 	%f18, [%rd10];
	fma.rn.f32 	%f19, %f17, %f18, %f80;
	ld.global.f32 	%f20, [%rd8+-12];
	add.s64 	%rd12, %rd10, %rd11;
	ld.global.f32 	%f21, [%rd12];
	fma.rn.f32 	%f22, %f20, %f21, %f19;
	ld.global.f32 	%f23, [%rd8+-8];
	add.s64 	%rd13, %rd12, %rd11;
	ld.global.f32 	%f24, [%rd13];
	fma.rn.f32 	%f25, %f23, %f24, %f22;
	ld.global.f32 	%f26, [%rd8+-4];
	add.s64 	%rd14, %rd13, %rd11;
	ld.global.f32 	%f27, [%rd14];
	fma.rn.f32 	%f28, %f26, %f27, %f25;
	ld.global.f32 	%f29, [%rd8];
	add.s64 	%rd15, %rd14, %rd11;
	ld.global.f32 	%f30, [%rd15];
	fma.rn.f32 	%f31, %f29, %f30, %f28;
	ld.global.f32 	%f32, [%rd8+4];
	add.s64 	%rd16, %rd15, %rd11;
	ld.global.f32 	%f33, [%rd16];
	fma.rn.f32 	%f34, %f32, %f33, %f31;
	ld.global.f32 	%f35, [%rd8+8];
	add.s64 	%rd17, %rd16, %rd11;
	ld.global.f32 	%f36, [%rd17];
	fma.rn.f32 	%f37, %f35, %f36, %f34;
	ld.global.f32 	%f38, [%rd8+12];
	add.s64 	%rd18, %rd17, %rd11;
	ld.global.f32 	%f39, [%rd18];
	fma.rn.f32 	%f80, %f38, %f39, %f37;
	add.s32 	%r44, %r44, 8;
	add.s32 	%r43, %r43, %r7;
	add.s32 	%r42, %r42, 8;
	setp.ne.s32 	%p6, %r44, 0;
	@%p6 bra 	$L__BB0_4;
$L__BB0_5:
	setp.eq.s32 	%p7, %r4, 0;
	@%p7 bra 	$L__BB0_13;
	and.b32  	%r15, %r20, 3;
	setp.lt.u32 	%p8, %r4, 4;
	@%p8 bra 	$L__BB0_8;
	add.s32 	%r32, %r46, %r3;
	mul.wide.s32 	%rd19, %r32, 4;
	add.s64 	%rd20, %rd2, %rd19;
	ld.global.f32 	%f41, [%rd20];
	mad.lo.s32 	%r33, %r46, %r23, %r30;
	mul.wide.s32 	%rd21, %r33, 4;
	add.s64 	%rd22, %rd1, %rd21;
	ld.global.f32 	%f42, [%rd22];
	fma.rn.f32 	%f43, %f41, %f42, %f80;
	ld.global.f32 	%f44, [%rd20+4];
	mul.wide.s32 	%rd23, %r23, 4;
	add.s64 	%rd24, %rd22, %rd23;
	ld.global.f32 	%f45, [%rd24];
	fma.rn.f32 	%f46, %f44, %f45, %f43;
	ld.global.f32 	%f47, [%rd20+8];
	add.s64 	%rd25, %rd24, %rd23;
	ld.global.f32 	%f48, [%rd25];
	fma.rn.f32 	%f49, %f47, %f48, %f46;
	ld.global.f32 	%f50, [%rd20+12];
	add.s64 	%rd26, %rd25, %rd23;
	ld.global.f32 	%f51, [%rd26];
	fma.rn.f32 	%f80, %f50, %f51, %f49;
	add.s32 	%r46, %r46, 4;
$L__BB0_8:
	setp.eq.s32 	%p9, %r15, 0;
	@%p9 bra 	$L__BB0_13;
	setp.eq.s32 	%p10, %r15, 1;
	@%p10 bra 	$L__BB0_11;
	add.s32 	%r34, %r46, %r3;
	mul.wide.s32 	%rd27, %r34, 4;
	add.s64 	%rd28, %rd2, %rd27;
	ld.global.f32 	%f53, [%rd28];
	mad.lo.s32 	%r35, %r46, %r23, %r30;
	mul.wide.s32 	%rd29, %r35, 4;
	add.s64 	%rd30, %rd1, %rd29;
	ld.global.f32 	%f54, [%rd30];
	fma.rn.f32 	%f55, %f53, %f54, %f80;
	ld.global.f32 	%f56, [%rd28+4];
	mul.wide.s32 	%rd31, %r23, 4;
	add.s64 	%rd32, %rd30, %rd31;
	ld.global.f32 	%f57, [%rd32];
	fma.rn.f32 	%f80, %f56, %f57, %f55;
	add.s32 	%r46, %r46, 2;
$L__BB0_11:
	and.b32  	%r36, %r20, 1;
	setp.eq.b32 	%p11, %r36, 1;
	not.pred 	%p12, %p11;
	@%p12 bra 	$L__BB0_13;
	add.s32 	%r37, %r46, %r3;
	mul.wide.s32 	%rd33, %r37, 4;
	add.s64 	%rd34, %rd2, %rd33;
	ld.global.f32 	%f58, [%rd34];
	mad.lo.s32 	%r38, %r46, %r23, %r30;
	mul.wide.s32 	%rd35, %r38, 4;
	add.s64 	%rd36, %rd1, %rd35;
	ld.global.f32 	%f59, [%rd36];
	fma.rn.f32 	%f80, %f58, %f59, %f80;
$L__BB0_13:
	fma.rn.f32 	%f60, %f80, 0fBBBB989D, 0f3F000000;
	cvt.sat.f32.f32 	%f61, %f60;
	mov.f32 	%f62, 0f4B400001;
	mov.f32 	%f63, 0f437C0000;
	fma.rm.f32 	%f64, %f61, %f63, %f62;
	add.f32 	%f65, %f64, 0fCB40007F;
	neg.f32 	%f66, %f65;
	fma.rn.f32 	%f67, %f80, 0fBFB8AA3B, %f66;
	fma.rn.f32 	%f68, %f80, 0fB2A57060, %f67;
	mov.b32 	%r39, %f64;
	shl.b32 	%r40, %r39, 23;
	mov.b32 	%f69, %r40;
	ex2.approx.ftz.f32 	%f70, %f68;
	fma.rn.f32 	%f71, %f70, %f69, 0f3F800000;
	rcp.rn.f32 	%f72, %f71;
	mad.lo.s32 	%r41, %r20, %r1, %r30;
	cvta.to.global.u64 	%rd37, %rd4;
	mul.wide.s32 	%rd38, %r41, 4;
	add.s64 	%rd39, %rd37, %rd38;
	st.global.f32 	[%rd39], %f72;
$L__BB0_14:
	ret;

}


// ===== COMPILED SASS (sm_100) =====

	.target	sm_100

	.elftype	@"ET_EXEC"


//--------------------- .note.nv.tkinfo           --------------------------
	.section	.note.nv.tkinfo,"",@"SHT_NOTE"
	.sectionflags	@"SHF_NOTE_NV_TKINFO"
	.tkinfo
        /*0018*/ 	.word	0x00000002
        /*0030*/ 	.string	""
        /*0030*/ 	.string	"ptxas"
        /*0030*/ 	.string	"Cuda compilation tools, release 13.0, V13.0.88"
        /*0030*/ 	.string	"Build cuda_13.0.r13.0/compiler.36424714_0"
        /*0030*/ 	.string	"-arch sm_100 -m 64 "



//--------------------- .note.nv.cuinfo           --------------------------
	.section	.note.nv.cuinfo,"",@"SHT_NOTE"
	.sectionflags	@"SHF_NOTE_NV_CUINFO"
        /*0018*/ 	.short	0x0002
        /*001a*/ 	.short	0x0064
        /*001c*/ 	.short	0x0082
	.zero		2


//--------------------- .nv.info                  --------------------------
	.section	.nv.info,"",@"SHT_CUDA_INFO"
	.align	4


	//----- nvinfo : EIATTR_REGCOUNT
	.align		4
        /*0000*/ 	.byte	0x04, 0x2f
        /*0002*/ 	.short	(.L_1 - .L_0)
	.align		4
.L_0:
        /*0004*/ 	.word	index@(_Z9mm_kernelPfS_S_iiii)
        /*0008*/ 	.word	0x00000020


	//----- nvinfo : EIATTR_FRAME_SIZE
	.align		4
.L_1:
        /*000c*/ 	.byte	0x04, 0x11
        /*000e*/ 	.short	(.L_3 - .L_2)
	.align		4
.L_2:
        /*0010*/ 	.word	index@($__internal_0_$__cuda_sm20_rcp_rn_f32_slowpath)
        /*0014*/ 	.word	0x00000000


	//----- nvinfo : EIATTR_FRAME_SIZE
	.align		4
.L_3:
        /*0018*/ 	.byte	0x04, 0x11
        /*001a*/ 	.short	(.L_5 - .L_4)
	.align		4
.L_4:
        /*001c*/ 	.word	index@(_Z9mm_kernelPfS_S_iiii)
        /*0020*/ 	.word	0x00000000


	//----- nvinfo : EIATTR_MIN_STACK_SIZE
	.align		4
.L_5:
        /*0024*/ 	.byte	0x04, 0x12
        /*0026*/ 	.short	(.L_7 - .L_6)
	.align		4
.L_6:
        /*0028*/ 	.word	index@(_Z9mm_kernelPfS_S_iiii)
        /*002c*/ 	.word	0x00000000
.L_7:


//--------------------- .nv.compat                --------------------------
	.section	.nv.compat,"",@"SHT_CUDA_COMPAT_INFO"
	.align	4
        /*0000*/ 	.byte	0x02, 0x09, 0x00, 0x00, 0x02, 0x02, 0x01, 0x00, 0x02, 0x05, 0x05, 0x00, 0x03, 0x07, 0x01, 0x01
        /*0010*/ 	.byte	0x02, 0x03, 0x00, 0x00, 0x02, 0x06, 0x01, 0x00, 0x04, 0x0b, 0x08, 0x00, 0x09, 0x00, 0x00, 0x00
        /*0020*/ 	.byte	0x00, 0x00, 0x00, 0x00


//--------------------- .nv.info._Z9mm_kernelPfS_S_iiii --------------------------
	.section	.nv.info._Z9mm_kernelPfS_S_iiii,"",@"SHT_CUDA_INFO"
	.sectionflags	@""
	.align	4


	//----- nvinfo : EIATTR_CUDA_API_VERSION
	.align		4
        /*0000*/ 	.byte	0x04, 0x37
        /*0002*/ 	.short	(.L_9 - .L_8)
.L_8:
        /*0004*/ 	.word	0x00000082


	//----- nvinfo : EIATTR_KPARAM_INFO
	.align		4
.L_9:
        /*0008*/ 	.byte	0x04, 0x17
        /*000a*/ 	.short	(.L_11 - .L_10)
.L_10:
        /*000c*/ 	.word	0x00000000
        /*0010*/ 	.short	0x0006
        /*0012*/ 	.short	0x0024
        /*0014*/ 	.byte	0x00, 0xf0, 0x11, 0x00


	//----- nvinfo : EIATTR_KPARAM_INFO
	.align		4
.L_11:
        /*0018*/ 	.byte	0x04, 0x17
        /*001a*/ 	.short	(.L_13 - .L_12)
.L_12:
        /*001c*/ 	.word	0x00000000
        /*0020*/ 	.short	0x0005
        /*0022*/ 	.short	0x0020
        /*0024*/ 	.byte	0x00, 0xf0, 0x11, 0x00


	//----- nvinfo : EIATTR_KPARAM_INFO
	.align		4
.L_13:
        /*0028*/ 	.byte	0x04, 0x17
        /*002a*/ 	.short	(.L_15 - .L_14)
.L_14:
        /*002c*/ 	.word	0x00000000
        /*0030*/ 	.short	0x0004
        /*0032*/ 	.short	0x001c
        /*0034*/ 	.byte	0x00, 0xf0, 0x11, 0x00


	//----- nvinfo : EIATTR_KPARAM_INFO
	.align		4
.L_15:
        /*0038*/ 	.byte	0x04, 0x17
        /*003a*/ 	.short	(.L_17 - .L_16)
.L_16:
        /*003c*/ 	.word	0x00000000
        /*0040*/ 	.short	0x0003
        /*0042*/ 	.short	0x0018
        /*0044*/ 	.byte	0x00, 0xf0, 0x11, 0x00


	//----- nvinfo : EIATTR_KPARAM_INFO
	.align		4
.L_17:
        /*0048*/ 	.byte	0x04, 0x17
        /*004a*/ 	.short	(.L_19 - .L_18)
.L_18:
        /*004c*/ 	.word	0x00000000
        /*0050*/ 	.short	0x0002
        /*0052*/ 	.short	0x0010
        /*0054*/ 	.byte	0x00, 0xf5, 0x21, 0x00


	//----- nvinfo : EIATTR_KPARAM_INFO
	.align		4
.L_19:
        /*0058*/ 	.byte	0x04, 0x17
        /*005a*/ 	.short	(.L_21 - .L_20)
.L_20:
        /*005c*/ 	.word	0x00000000
        /*0060*/ 	.short	0x0001
        /*0062*/ 	.short	0x0008
        /*0064*/ 	.byte	0x00, 0xf5, 0x21, 0x00


	//----- nvinfo : EIATTR_KPARAM_INFO
	.align		4
.L_21:
        /*0068*/ 	.byte	0x04, 0x17
        /*006a*/ 	.short	(.L_23 - .L_22)
.L_22:
        /*006c*/ 	.word	0x00000000
        /*0070*/ 	.short	0x0000
        /*0072*/ 	.short	0x0000
        /*0074*/ 	.byte	0x00, 0xf5, 0x21, 0x00


	//----- nvinfo : EIATTR_SPARSE_MMA_MASK
	.align		4
.L_23:
        /*0078*/ 	.byte	0x03, 0x50
        /*007a*/ 	.short	0x0000


	//----- nvinfo : EIATTR_MAXREG_COUNT
	.align		4
        /*007c*/ 	.byte	0x03, 0x1b
        /*007e*/ 	.short	0x00ff


	//----- nvinfo : EIATTR_MERCURY_ISA_VERSION
	.align		4
        /*0080*/ 	.byte	0x03, 0x5f
        /*0082*/ 	.short	0x0101


	//----- nvinfo : EIATTR_VRC_CTA_INIT_COUNT
	.align		4
        /*0084*/ 	.byte	0x02, 0x4a
	.zero		1
	.zero		1


	//----- nvinfo : EIATTR_EXIT_INSTR_OFFSETS
	.align		4
        /*0088*/ 	.byte	0x04, 0x1c
        /*008a*/ 	.short	(.L_25 - .L_24)


	//   ....[0]....
.L_24:
        /*008c*/ 	.word	0x000000d0


	//   ....[1]....
        /*0090*/ 	.word	0x000009e0


	//----- nvinfo : EIATTR_CRS_STACK_SIZE
	.align		4
.L_25:
        /*0094*/ 	.byte	0x04, 0x1e
        /*0096*/ 	.short	(.L_27 - .L_26)
.L_26:
        /*0098*/ 	.word	0x00000000


	//----- nvinfo : EIATTR_CBANK_PARAM_SIZE
	.align		4
.L_27:
        /*009c*/ 	.byte	0x03, 0x19
        /*009e*/ 	.short	0x0028


	//----- nvinfo : EIATTR_PARAM_CBANK
	.align		4
        /*00a0*/ 	.byte	0x04, 0x0a
        /*00a2*/ 	.short	(.L_29 - .L_28)
	.align		4
.L_28:
        /*00a4*/ 	.word	index@(.nv.constant0._Z9mm_kernelPfS_S_iiii)
        /*00a8*/ 	.short	0x0380
        /*00aa*/ 	.short	0x0028


	//----- nvinfo : EIATTR_SW_WAR
	.align		4
.L_29:
        /*00ac*/ 	.byte	0x04, 0x36
        /*00ae*/ 	.short	(.L_31 - .L_30)
.L_30:
        /*00b0*/ 	.word	0x00000008
.L_31:


//--------------------- .nv.callgraph             --------------------------
	.section	.nv.callgraph,"",@"SHT_CUDA_CALLGRAPH"
	.align	4
	.sectionentsize	8
	.align		4
        /*0000*/ 	.word	0x00000000
	.align		4
        /*0004*/ 	.word	0xffffffff
	.align		4
        /*0008*/ 	.word	0x00000000
	.align		4
        /*000c*/ 	.word	0xfffffffe
	.align		4
        /*0010*/ 	.word	0x00000000
	.align		4
        /*0014*/ 	.word	0xfffffffd
	.align		4
        /*0018*/ 	.word	0x00000000
	.align		4
        /*001c*/ 	.word	0xfffffffc


//--------------------- .text._Z9mm_kernelPfS_S_iiii --------------------------
	.section	.text._Z9mm_kernelPfS_S_iiii,"ax",@progbits
	.align	128
        .global         _Z9mm_kernelPfS_S_iiii
        .type           _Z9mm_kernelPfS_S_iiii,@function
        .size           _Z9mm_kernelPfS_S_iiii,(.L_x_12 - _Z9mm_kernelPfS_S_iiii)
        .other          _Z9mm_kernelPfS_S_iiii,@"STO_CUDA_ENTRY STV_DEFAULT"
_Z9mm_kernelPfS_S_iiii:
.text._Z9mm_kernelPfS_S_iiii:
[----:B------:R-:W-:Y:S01]  /*0000*/  LDC R1, c[0x0][0x37c] ;  /* 0x0000df00ff017b82 */ /* 0x000fe20000000800 */
[----:B------:R-:W0:Y:S07]  /*0010*/  S2R R0, SR_TID.Y ;  /* 0x0000000000007919 */ /* 0x000e2e0000002200 */
[----:B------:R-:W1:Y:S01]  /*0020*/  LDC R14, c[0x0][0x360] ;  /* 0x0000d800ff0e7b82 */ /* 0x000e620000000800 */
[----:B------:R-:W2:Y:S01]  /*0030*/  LDCU UR6, c[0x0][0x398] ;  /* 0x00007300ff0677ac */ /* 0x000ea20008000800 */
[----:B------:R-:W1:Y:S06]  /*0040*/  S2R R3, SR_TID.X ;  /* 0x0000000000037919 */ /* 0x000e6c0000002100 */
[----:B------:R-:W0:Y:S08]  /*0050*/  S2UR UR5, SR_CTAID.Y ;  /* 0x00000000000579c3 */ /* 0x000e300000002600 */
[----:B------:R-:W0:Y:S08]  /*0060*/  LDC R15, c[0x0][0x364] ;  /* 0x0000d900ff0f7b82 */ /* 0x000e300000000800 */
[----:B------:R-:W1:Y:S08]  /*0070*/  S2UR UR4, SR_CTAID.X ;  /* 0x00000000000479c3 */ /* 0x000e700000002500 */
[----:B------:R-:W3:Y:S01]  /*0080*/  LDC R17, c[0x0][0x3a4] ;  /* 0x0000e900ff117b82 */ /* 0x000ee20000000800 */
[----:B0-----:R-:W-:-:S02]  /*0090*/  IMAD R15, R15, UR5, R0 ;  /* 0x000000050f0f7c24 */ /* 0x001fc4000f8e0200 */
[----:B-1----:R-:W-:-:S03]  /*00a0*/  IMAD R14, R14, UR4, R3 ;  /* 0x000000040e0e7c24 */ /* 0x002fc6000f8e0203 */
[----:B---3--:R-:W-:-:S04]  /*00b0*/  ISETP.GE.AND P0, PT, R15, R17, PT ;  /* 0x000000110f00720c */ /* 0x008fc80003f06270 */
[----:B--2---:R-:W-:-:S13]  /*00c0*/  ISETP.GE.OR P0, PT, R14, UR6, P0 ;  /* 0x000000060e007c0c */ /* 0x004fda0008706670 */
[----:B------:R-:W-:Y:S05]  /*00d0*/  @P0 EXIT ;  /* 0x000000000000094d */ /* 0x000fea0003800000 */
[----:B------:R-:W0:Y:S01]  /*00e0*/  LDC R19, c[0x0][0x39c] ;  /* 0x0000e700ff137b82 */ /* 0x000e220000000800 */
[----:B------:R-:W1:Y:S01]  /*00f0*/  LDCU.64 UR6, c[0x0][0x358] ;  /* 0x00006b00ff0677ac */ /* 0x000e620008000a00 */
[----:B------:R-:W-:Y:S01]  /*0100*/  HFMA2 R26, -RZ, RZ, 0, 0 ;  /* 0x00000000ff1a7431 */ /* 0x000fe200000001ff */
[----:B0-----:R-:W-:-:S13]  /*0110*/  ISETP.GE.AND P0, PT, R19, 0x1, PT ;  /* 0x000000011300780c */ /* 0x001fda0003f06270 */
[----:B-1----:R-:W-:Y:S05]  /*0120*/  @!P0 BRA `(.L_x_0) ;  /* 0x0000000400b88947 */ /* 0x002fea0003800000 */
[C---:B------:R-:W-:Y:S01]  /*0130*/  ISETP.GE.U32.AND P0, PT, R19.reuse, 0x8, PT ;  /* 0x000000081300780c */ /* 0x040fe20003f06070 */
[----:B------:R-:W-:Y:S01]  /*0140*/  IMAD R16, R14, R19, RZ ;  /* 0x000000130e107224 */ /* 0x000fe200078e02ff */
[----:B------:R-:W-:Y:S02]  /*0150*/  LOP3.LUT R25, R19, 0x7, RZ, 0xc0, !PT ;  /* 0x0000000713197812 */ /* 0x000fe400078ec0ff */
[----:B------:R-:W-:Y:S02]  /*0160*/  MOV R26, RZ ;  /* 0x000000ff001a7202 */ /* 0x000fe40000000f00 */
[----:B------:R-:W-:Y:S02]  /*0170*/  ISETP.NE.AND P1, PT, R25, RZ, PT ;  /* 0x000000ff1900720c */ /* 0x000fe40003f25270 */
[----:B------:R-:W-:-:S05]  /*0180*/  MOV R18, RZ ;  /* 0x000000ff00127202 */ /* 0x000fca0000000f00 */
[----:B------:R-:W-:Y:S06]  /*0190*/  @!P0 BRA `(.L_x_1) ;  /* 0x0000000000c48947 */ /* 0x000fec0003800000 */
[----:B------:R-:W0:Y:S01]  /*01a0*/  LDCU.64 UR4, c[0x0][0x380] ;  /* 0x00007000ff0477ac */ /* 0x000e220008000a00 */
[----:B------:R-:W-:Y:S01]  /*01b0*/  LOP3.LUT R18, R19, 0x7ffffff8, RZ, 0xc0, !PT ;  /* 0x7ffffff813127812 */ /* 0x000fe200078ec0ff */
[----:B------:R-:W-:Y:S01]  /*01c0*/  IMAD.MOV.U32 R0, RZ, RZ, R16 ;  /* 0x000000ffff007224 */ /* 0x000fe200078e0010 */
[----:B------:R-:W-:Y:S02]  /*01d0*/  MOV R26, RZ ;  /* 0x000000ff001a7202 */ /* 0x000fe40000000f00 */
[----:B------:R-:W-:Y:S02]  /*01e0*/  MOV R22, R15 ;  /* 0x0000000f00167202 */ /* 0x000fe40000000f00 */
[----:B------:R-:W-:Y:S01]  /*01f0*/  IADD3 R20, PT, PT, -R18, RZ, RZ ;  /* 0x000000ff12147210 */ /* 0x000fe20007ffe1ff */
[----:B0-----:R-:W-:-:S04]  /*0200*/  UIADD3 UR4, UP0, UPT, UR4, 0x10, URZ ;  /* 0x0000001004047890 */ /* 0x001fc8000ff1e0ff */
[----:B------:R-:W-:-:S12]  /*0210*/  UIADD3.X UR5, UPT, UPT, URZ, UR5, URZ, UP0, !UPT ;  /* 0x00000005ff057290 */ /* 0x000fd800087fe4ff */
.L_x_2:
[----:B------:R-:W0:Y:S01]  /*0220*/  LDC.64 R12, c[0x0][0x388] ;  /* 0x0000e200ff0c7b82 */ /* 0x000e220000000a00 */
[----:B------:R-:W-:Y:S01]  /*0230*/  MOV R2, UR4 ;  /* 0x0000000400027c02 */ /* 0x000fe20008000f00 */
[----:B------:R-:W-:-:S04]  /*0240*/  IMAD.U32 R3, RZ, RZ, UR5 ;  /* 0x00000005ff037e24 */ /* 0x000fc8000f8e00ff */
[----:B------:R-:W-:-:S05]  /*0250*/  IMAD.WIDE R2, R0, 0x4, R2 ;  /* 0x0000000400027825 */ /* 0x000fca00078e0202 */
[----:B------:R-:W2:Y:S04]  /*0260*/  LDG.E R21, desc[UR6][R2.64+-0x10] ;  /* 0xfffff00602157981 */ /* 0x000ea8000c1e1900 */
[----:B------:R-:W3:Y:S04]  /*0270*/  LDG.E R23, desc[UR6][R2.64+-0xc] ;  /* 0xfffff40602177981 */ /* 0x000ee8000c1e1900 */
[----:B------:R-:W4:Y:S01]  /*0280*/  LDG.E R29, desc[UR6][R2.64+-0x8] ;  /* 0xfffff806021d7981 */ /* 0x000f22000c1e1900 */
[----:B0-----:R-:W-:-:S05]  /*0290*/  IMAD.WIDE R12, R22, 0x4, R12 ;  /* 0x00000004160c7825 */ /* 0x001fca00078e020c */
[----:B------:R0:W2:Y:S01]  /*02a0*/  LDG.E R24, desc[UR6][R12.64] ;  /* 0x000000060c187981 */ /* 0x0000a2000c1e1900 */
[----:B------:R-:W-:-:S04]  /*02b0*/  IMAD.WIDE R10, R17, 0x4, R12 ;  /* 0x00000004110a7825 */ /* 0x000fc800078e020c */
[C---:B------:R-:W-:Y:S02]  /*02c0*/  IMAD.WIDE R4, R17.reuse, 0x4, R10 ;  /* 0x0000000411047825 */ /* 0x040fe400078e020a */
[----:B------:R-:W3:Y:S02]  /*02d0*/  LDG.E R10, desc[UR6][R10.64] ;  /* 0x000000060a0a7981 */ /* 0x000ee4000c1e1900 */
[C---:B------:R-:W-:Y:S02]  /*02e0*/  IMAD.WIDE R6, R17.reuse, 0x4, R4 ;  /* 0x0000000411067825 */ /* 0x040fe400078e0204 */
[----:B------:R1:W4:Y:S02]  /*02f0*/  LDG.E R28, desc[UR6][R4.64] ;  /* 0x00000006041c7981 */ /* 0x000324000c1e1900 */
[C---:B------:R-:W-:Y:S02]  /*0300*/  IMAD.WIDE R8, R17.reuse, 0x4, R6 ;  /* 0x0000000411087825 */ /* 0x040fe400078e0206 */
[----:B------:R-:W5:Y:S02]  /*0310*/  LDG.E R6, desc[UR6][R6.64] ;  /* 0x0000000606067981 */ /* 0x000f64000c1e1900 */
[----:B0-----:R-:W-:-:S05]  /*0320*/  IMAD.WIDE R12, R17, 0x4, R8 ;  /* 0x00000004110c7825 */ /* 0x001fca00078e0208 */
[----:B------:R-:W5:Y:S04]  /*0330*/  LDG.E R11, desc[UR6][R12.64] ;  /* 0x000000060c0b7981 */ /* 0x000f68000c1e1900 */
[----:B------:R-:W5:Y:S04]  /*0340*/  LDG.E R7, desc[UR6][R8.64] ;  /* 0x0000000608077981 */ /* 0x000f68000c1e1900 */
[----:B------:R-:W5:Y:S04]  /*0350*/  LDG.E R9, desc[UR6][R2.64+-0x4] ;  /* 0xfffffc0602097981 */ /* 0x000f68000c1e1900 */
[----:B------:R-:W5:Y:S01]  /*0360*/  LDG.E R8, desc[UR6][R2.64+0x8] ;  /* 0x0000080602087981 */ /* 0x000f62000c1e1900 */
[----:B--2---:R-:W-:Y:S01]  /*0370*/  FFMA R24, R21, R24, R26 ;  /* 0x0000001815187223 */ /* 0x004fe2000000001a */
[----:B------:R-:W-:-:S02]  /*0380*/  IMAD.WIDE R26, R17, 0x4, R12 ;  /* 0x00000004111a7825 */ /* 0x000fc400078e020c */
[----:B------:R-:W2:Y:S04]  /*0390*/  LDG.E R21, desc[UR6][R2.64] ;  /* 0x0000000602157981 */ /* 0x000ea8000c1e1900 */
[----:B------:R-:W2:Y:S01]  /*03a0*/  LDG.E R12, desc[UR6][R2.64+0x4] ;  /* 0x00000406020c7981 */ /* 0x000ea2000c1e1900 */
[----:B-1----:R-:W-:-:S03]  /*03b0*/  IMAD.WIDE R4, R17, 0x4, R26 ;  /* 0x0000000411047825 */ /* 0x002fc600078e021a */
[----:B------:R-:W2:Y:S04]  /*03c0*/  LDG.E R13, desc[UR6][R2.64+0xc] ;  /* 0x00000c06020d7981 */ /* 0x000ea8000c1e1900 */
[----:B------:R-:W2:Y:S04]  /*03d0*/  LDG.E R4, desc[UR6][R4.64] ;  /* 0x0000000604047981 */ /* 0x000ea8000c1e1900 */
[----:B------:R-:W2:Y:S01]  /*03e0*/  LDG.E R3, desc[UR6][R26.64] ;  /* 0x000000061a037981 */ /* 0x000ea2000c1e1900 */
[----:B---3--:R-:W-:Y:S01]  /*03f0*/  FFMA R10, R23, R10, R24 ;  /* 0x0000000a170a7223 */ /* 0x008fe20000000018 */
[----:B------:R-:W-:-:S03]  /*0400*/  IADD3 R20, PT, PT, R20, 0x8, RZ ;  /* 0x0000000814147810 */ /* 0x000fc60007ffe0ff */
[----:B----4-:R-:W-:Y:S01]  /*0410*/  FFMA R10, R29, R28, R10 ;  /* 0x0000001c1d0a7223 */ /* 0x010fe2000000000a */
[----:B------:R-:W-:Y:S02]  /*0420*/  ISETP.NE.AND P0, PT, R20, RZ, PT ;  /* 0x000000ff1400720c */ /* 0x000fe40003f05270 */
[----:B------:R-:W-:Y:S01]  /*0430*/  LEA R22, R17, R22, 0x3 ;  /* 0x0000001611167211 */ /* 0x000fe200078e18ff */
[----:B-----5:R-:W-:Y:S01]  /*0440*/  FFMA R6, R9, R6, R10 ;  /* 0x0000000609067223 */ /* 0x020fe2000000000a */
[----:B------:R-:W-:-:S03]  /*0450*/  IADD3 R0, PT, PT, R0, 0x8, RZ ;  /* 0x0000000800007810 */ /* 0x000fc60007ffe0ff */
[----:B--2---:R-:W-:-:S04]  /*0460*/  FFMA R7, R21, R7, R6 ;  /* 0x0000000715077223 */ /* 0x004fc80000000006 */
[----:B------:R-:W-:-:S04]  /*0470*/  FFMA R7, R12, R11, R7 ;  /* 0x0000000b0c077223 */ /* 0x000fc80000000007 */
[----:B------:R-:W-:-:S04]  /*0480*/  FFMA R8, R8, R3, R7 ;  /* 0x0000000308087223 */ /* 0x000fc80000000007 */
[----:B------:R-:W-:Y:S01]  /*0490*/  FFMA R26, R13, R4, R8 ;  /* 0x000000040d1a7223 */ /* 0x000fe20000000008 */
[----:B------:R-:W-:Y:S06]  /*04a0*/  @P0 BRA `(.L_x_2) ;  /* 0xfffffffc005c0947 */ /* 0x000fec000383ffff */
.L_x_1:
[----:B------:R-:W-:Y:S05]  /*04b0*/  @!P1 BRA `(.L_x_0) ;  /* 0x0000000000d49947 */ /* 0x000fea0003800000 */
[----:B------:R-:W-:Y:S02]  /*04c0*/  ISETP.GE.U32.AND P0, PT, R25, 0x4, PT ;  /* 0x000000041900780c */ /* 0x000fe40003f06070 */
[----:B------:R-:W-:-:S04]  /*04d0*/  LOP3.LUT R0, R19, 0x3, RZ, 0xc0, !PT ;  /* 0x0000000313007812 */ /* 0x000fc800078ec0ff */
[----:B------:R-:W-:-:S07]  /*04e0*/  ISETP.NE.AND P1, PT, R0, RZ, PT ;  /* 0x000000ff0000720c */ /* 0x000fce0003f25270 */
[----:B------:R-:W-:Y:S06]  /*04f0*/  @!P0 BRA `(.L_x_3) ;  /* 0x0000000000588947 */ /* 0x000fec0003800000 */
[----:B------:R-:W0:Y:S01]  /*0500*/  LDC.64 R8, c[0x0][0x388] ;  /* 0x0000e200ff087b82 */ /* 0x000e220000000a00 */
[----:B------:R-:W-:Y:S01]  /*0510*/  IMAD R7, R18, R17, R15 ;  /* 0x0000001112077224 */ /* 0x000fe200078e020f */
[----:B------:R-:W-:-:S06]  /*0520*/  IADD3 R5, PT, PT, R16, R18, RZ ;  /* 0x0000001210057210 */ /* 0x000fcc0007ffe0ff */
[----:B------:R-:W1:Y:S01]  /*0530*/  LDC.64 R2, c[0x0][0x380] ;  /* 0x0000e000ff027b82 */ /* 0x000e620000000a00 */
[----:B0-----:R-:W-:-:S04]  /*0540*/  IMAD.WIDE R8, R7, 0x4, R8 ;  /* 0x0000000407087825 */ /* 0x001fc800078e0208 */
[----:B------:R-:W-:Y:S02]  /*0550*/  IMAD.WIDE R10, R17, 0x4, R8 ;  /* 0x00000004110a7825 */ /* 0x000fe400078e0208 */
[----:B------:R-:W2:Y:S02]  /*0560*/  LDG.E R8, desc[UR6][R8.64] ;  /* 0x0000000608087981 */ /* 0x000ea4000c1e1900 */
[----:B-1----:R-:W-:-:S04]  /*0570*/  IMAD.WIDE R2, R5, 0x4, R2 ;  /* 0x0000000405027825 */ /* 0x002fc800078e0202 */
[C---:B------:R-:W-:Y:S01]  /*0580*/  IMAD.WIDE R4, R17.reuse, 0x4, R10 ;  /* 0x0000000411047825 */ /* 0x040fe200078e020a */
[----:B------:R-:W2:Y:S04]  /*0590*/  LDG.E R13, desc[UR6][R2.64] ;  /* 0x00000006020d7981 */ /* 0x000ea8000c1e1900 */
[----:B------:R-:W3:Y:S01]  /*05a0*/  LDG.E R10, desc[UR6][R10.64] ;  /* 0x000000060a0a7981 */ /* 0x000ee2000c1e1900 */
[----:B------:R-:W-:-:S03]  /*05b0*/  IMAD.WIDE R6, R17, 0x4, R4 ;  /* 0x0000000411067825 */ /* 0x000fc600078e0204 */
[----:B------:R-:W3:Y:S04]  /*05c0*/  LDG.E R12, desc[UR6][R2.64+0x4] ;  /* 0x00000406020c7981 */ /* 0x000ee8000c1e1900 */
[----:B------:R-:W4:Y:S04]  /*05d0*/  LDG.E R20, desc[UR6][R4.64] ;  /* 0x0000000604147981 */ /* 0x000f28000c1e1900 */
[----:B------:R-:W4:Y:S04]  /*05e0*/  LDG.E R21, desc[UR6][R2.64+0x8] ;  /* 0x0000080602157981 */ /* 0x000f28000c1e1900 */
[----:B------:R-:W5:Y:S04]  /*05f0*/  LDG.E R23, desc[UR6][R2.64+0xc] ;  /* 0x00000c0602177981 */ /* 0x000f68000c1e1900 */
[----:B------:R-:W5:Y:S01]  /*0600*/  LDG.E R6, desc[UR6][R6.64] ;  /* 0x0000000606067981 */ /* 0x000f62000c1e1900 */
[----:B------:R-:W-:-:S02]  /*0610*/  VIADD R18, R18, 0x4 ;  /* 0x0000000412127836 */ /* 0x000fc40000000000 */
[----:B--2---:R-:W-:-:S04]  /*0620*/  FFMA R13, R13, R8, R26 ;  /* 0x000000080d0d7223 */ /* 0x004fc8000000001a */
[----:B---3--:R-:W-:-:S04]  /*0630*/  FFMA R12, R12, R10, R13 ;  /* 0x0000000a0c0c7223 */ /* 0x008fc8000000000d */
[----:B----4-:R-:W-:-:S04]  /*0640*/  FFMA R12, R21, R20, R12 ;  /* 0x00000014150c7223 */ /* 0x010fc8000000000c */
[----:B-----5:R-:W-:-:S07]  /*0650*/  FFMA R26, R23, R6, R12 ;  /* 0x00000006171a7223 */ /* 0x020fce000000000c */
.L_x_3:
[----:B------:R-:W-:Y:S05]  /*0660*/  @!P1 BRA `(.L_x_0) ;  /* 0x0000000000689947 */ /* 0x000fea0003800000 */
[----:B------:R-:W0:Y:S01]  /*0670*/  LDC.64 R8, c[0x0][0x388] ;  /* 0x0000e200ff087b82 */ /* 0x000e220000000a00 */
[----:B------:R-:W-:Y:S02]  /*0680*/  ISETP.NE.AND P0, PT, R0, 0x1, PT ;  /* 0x000000010000780c */ /* 0x000fe40003f05270 */
[----:B------:R-:W-:-:S04]  /*0690*/  LOP3.LUT R19, R19, 0x1, RZ, 0xc0, !PT ;  /* 0x0000000113137812 */ /* 0x000fc800078ec0ff */
[----:B------:R-:W-:Y:S01]  /*06a0*/  ISETP.NE.U32.AND P1, PT, R19, 0x1, PT ;  /* 0x000000011300780c */ /* 0x000fe20003f25070 */
[----:B------:R-:W1:Y:S06]  /*06b0*/  LDC.64 R6, c[0x0][0x380] ;  /* 0x0000e000ff067b82 */ /* 0x000e6c0000000a00 */
[----:B------:R-:W-:Y:S01]  /*06c0*/  @P0 IMAD R13, R18, R17, R15 ;  /* 0x00000011120d0224 */ /* 0x000fe200078e020f */
[----:B------:R-:W-:Y:S01]  /*06d0*/  @P0 IADD3 R11, PT, PT, R16, R18, RZ ;  /* 0x00000012100b0210 */ /* 0x000fe20007ffe0ff */
[----:B------:R-:W2:Y:S01]  /*06e0*/  LDC.64 R4, c[0x0][0x380] ;  /* 0x0000e000ff047b82 */ /* 0x000ea20000000a00 */
[----:B------:R-:W-:-:S05]  /*06f0*/  @P0 IADD3 R18, PT, PT, R18, 0x2, RZ ;  /* 0x0000000212120810 */ /* 0x000fca0007ffe0ff */
[----:B------:R-:W-:Y:S02]  /*0700*/  @!P1 IMAD R19, R18, R17, R15 ;  /* 0x0000001112139224 */ /* 0x000fe400078e020f */
[----:B------:R-:W3:Y:S01]  /*0710*/  LDC.64 R2, c[0x0][0x388] ;  /* 0x0000e200ff027b82 */ /* 0x000ee20000000a00 */
[----:B0-----:R-:W-:Y:S01]  /*0720*/  @P0 IMAD.WIDE R8, R13, 0x4, R8 ;  /* 0x000000040d080825 */ /* 0x001fe200078e0208 */
[----:B------:R-:W-:-:S04]  /*0730*/  @!P1 IADD3 R13, PT, PT, R16, R18, RZ ;  /* 0x00000012100d9210 */ /* 0x000fc80007ffe0ff */
[----:B------:R-:W4:Y:S01]  /*0740*/  @P0 LDG.E R0, desc[UR6][R8.64] ;  /* 0x0000000608000981 */ /* 0x000f22000c1e1900 */
[----:B-1----:R-:W-:-:S04]  /*0750*/  @P0 IMAD.WIDE R6, R11, 0x4, R6 ;  /* 0x000000040b060825 */ /* 0x002fc800078e0206 */
[----:B------:R-:W-:Y:S01]  /*0760*/  @P0 IMAD.WIDE R10, R17, 0x4, R8 ;  /* 0x00000004110a0825 */ /* 0x000fe200078e0208 */
[----:B------:R-:W5:Y:S04]  /*0770*/  @P0 LDG.E R21, desc[UR6][R6.64+0x4] ;  /* 0x0000040606150981 */ /* 0x000f68000c1e1900 */
[----:B------:R-:W4:Y:S01]  /*0780*/  @P0 LDG.E R17, desc[UR6][R6.64] ;  /* 0x0000000606110981 */ /* 0x000f22000c1e1900 */
[----:B--2---:R-:W-:-:S03]  /*0790*/  @!P1 IMAD.WIDE R4, R13, 0x4, R4 ;  /* 0x000000040d049825 */ /* 0x004fc600078e0204 */
[----:B------:R-:W5:Y:S01]  /*07a0*/  @P0 LDG.E R10, desc[UR6][R10.64] ;  /* 0x000000060a0a0981 */ /* 0x000f62000c1e1900 */
[----:B---3--:R-:W-:-:S03]  /*07b0*/  @!P1 IMAD.WIDE R2, R19, 0x4, R2 ;  /* 0x0000000413029825 */ /* 0x008fc600078e0202 */
[----:B------:R-:W2:Y:S04]  /*07c0*/  @!P1 LDG.E R5, desc[UR6][R4.64] ;  /* 0x0000000604059981 */ /* 0x000ea8000c1e1900 */
[----:B------:R-:W2:Y:S01]  /*07d0*/  @!P1 LDG.E R2, desc[UR6][R2.64] ;  /* 0x0000000602029981 */ /* 0x000ea2000c1e1900 */
[----:B----4-:R-:W-:-:S04]  /*07e0*/  @P0 FFMA R0, R17, R0, R26 ;  /* 0x0000000011000223 */ /* 0x010fc8000000001a */
[----:B-----5:R-:W-:-:S04]  /*07f0*/  @P0 FFMA R26, R21, R10, R0 ;  /* 0x0000000a151a0223 */ /* 0x020fc80000000000 */
[----:B--2---:R-:W-:-:S07]  /*0800*/  @!P1 FFMA R26, R5, R2, R26 ;  /* 0x00000002051a9223 */ /* 0x004fce000000001a */
.L_x_0:
[----:B------:R-:W-:Y:S01]  /*0810*/  MOV R3, 0x3bbb989d ;  /* 0x3bbb989d00037802 */ /* 0x000fe20000000f00 */
[----:B------:R-:W-:Y:S01]  /*0820*/  IMAD.MOV.U32 R5, RZ, RZ, 0x437c0000 ;  /* 0x437c0000ff057424 */ /* 0x000fe200078e00ff */
[----:B------:R-:W-:Y:S03]  /*0830*/  BSSY.RECONVERGENT B0, `(.L_x_4) ;  /* 0x0000015000007945 */ /* 0x000fe60003800200 */
[----:B------:R-:W-:-:S04]  /*0840*/  FFMA.SAT R0, R26, -R3, 0.5 ;  /* 0x3f0000001a007423 */ /* 0x000fc80000002803 */
[----:B------:R-:W-:-:S04]  /*0850*/  FFMA.RM R0, R0, R5, 12582913 ;  /* 0x4b40000100007423 */ /* 0x000fc80000004005 */
[C---:B------:R-:W-:Y:S01]  /*0860*/  FADD R3, R0.reuse, -12583039 ;  /* 0xcb40007f00037421 */ /* 0x040fe20000000000 */
[----:B------:R-:W-:-:S03]  /*0870*/  SHF.L.U32 R0, R0, 0x17, RZ ;  /* 0x0000001700007819 */ /* 0x000fc600000006ff */
[----:B------:R-:W-:-:S04]  /*0880*/  FFMA R3, R26, -1.4426950216293334961, -R3 ;  /* 0xbfb8aa3b1a037823 */ /* 0x000fc80000000803 */
[----:B------:R-:W-:-:S06]  /*0890*/  FFMA R3, R26, -1.925963033500011079e-08, R3 ;  /* 0xb2a570601a037823 */ /* 0x000fcc0000000003 */
[----:B------:R-:W0:Y:S02]  /*08a0*/  MUFU.EX2 R3, R3 ;  /* 0x0000000300037308 */ /* 0x000e240000000800 */
[----:B0-----:R-:W-:-:S05]  /*08b0*/  FFMA R2, R0, R3, 1 ;  /* 0x3f80000000027423 */ /* 0x001fca0000000003 */
[----:B------:R-:W-:-:S04]  /*08c0*/  IADD3 R0, PT, PT, R2, 0x1800000, RZ ;  /* 0x0180000002007810 */ /* 0x000fc80007ffe0ff */
[----:B------:R-:W-:-:S04]  /*08d0*/  LOP3.LUT R0, R0, 0x7f800000, RZ, 0xc0, !PT ;  /* 0x7f80000000007812 */ /* 0x000fc800078ec0ff */
[----:B------:R-:W-:-:S13]  /*08e0*/  ISETP.GT.U32.AND P0, PT, R0, 0x1ffffff, PT ;  /* 0x01ffffff0000780c */ /* 0x000fda0003f04070 */
[----:B------:R-:W-:Y:S05]  /*08f0*/  @P0 BRA `(.L_x_5) ;  /* 0x0000000000100947 */ /* 0x000fea0003800000 */
[----:B------:R-:W-:-:S07]  /*0900*/  MOV R4, 0x920 ;  /* 0x0000092000047802 */ /* 0x000fce0000000f00 */
[----:B------:R-:W-:Y:S05]  /*0910*/  CALL.REL.NOINC `($__internal_0_$__cuda_sm20_rcp_rn_f32_slowpath) ;  /* 0x0000000000347944 */ /* 0x000fea0003c00000 */
[----:B------:R-:W-:Y:S01]  /*0920*/  MOV R5, R3 ;  /* 0x0000000300057202 */ /* 0x000fe20000000f00 */
[----:B------:R-:W-:Y:S06]  /*0930*/  BRA `(.L_x_6) ;  /* 0x0000000000107947 */ /* 0x000fec0003800000 */
.L_x_5:
[----:B------:R-:W0:Y:S02]  /*0940*/  MUFU.RCP R5, R2 ;  /* 0x0000000200057308 */ /* 0x000e240000001000 */
[----:B0-----:R-:W-:-:S04]  /*0950*/  FFMA R0, R2, R5, -1 ;  /* 0xbf80000002007423 */ /* 0x001fc80000000005 */
[----:B------:R-:W-:-:S04]  /*0960*/  FADD.FTZ R0, -R0, -RZ ;  /* 0x800000ff00007221 */ /* 0x000fc80000010100 */
[----:B------:R-:W-:-:S07]  /*0970*/  FFMA R5, R5, R0, R5 ;  /* 0x0000000005057223 */ /* 0x000fce0000000005 */
.L_x_6:
[----:B------:R-:W-:Y:S05]  /*0980*/  BSYNC.RECONVERGENT B0 ;  /* 0x0000000000007941 */ /* 0x000fea0003800200 */
.L_x_4:
[----:B------:R-:W0:Y:S01]  /*0990*/  LDC.64 R2, c[0x0][0x390] ;  /* 0x0000e400ff027b82 */ /* 0x000e220000000a00 */
[----:B------:R-:W1:Y:S02]  /*09a0*/  LDCU UR4, c[0x0][0x39c] ;  /* 0x00007380ff0477ac */ /* 0x000e640008000800 */
[----:B-1----:R-:W-:-:S04]  /*09b0*/  IMAD R15, R14, UR4, R15 ;  /* 0x000000040e0f7c24 */ /* 0x002fc8000f8e020f */
[----:B0-----:R-:W-:-:S05]  /*09c0*/  IMAD.WIDE R2, R15, 0x4, R2 ;  /* 0x000000040f027825 */ /* 0x001fca00078e0202 */
[----:B------:R-:W-:Y:S01]  /*09d0*/  STG.E desc[UR6][R2.64], R5 ;  /* 0x0000000502007986 */ /* 0x000fe2000c101906 */
[----:B------:R-:W-:Y:S05]  /*09e0*/  EXIT ;  /* 0x000000000000794d */ /* 0x000fea0003800000 */
        .weak           $__internal_0_$__cuda_sm20_rcp_rn_f32_slowpath
        .type           $__internal_0_$__cuda_sm20_rcp_rn_f32_slowpath,@function
        .size           $__internal_0_$__cuda_sm20_rcp_rn_f32_slowpath,(.L_x_12 - $__internal_0_$__cuda_sm20_rcp_rn_f32_slowpath)
$__internal_0_$__cuda_sm20_rcp_rn_f32_slowpath:
[----:B------:R-:W-:Y:S01]  /*09f0*/  SHF.L.U32 R0, R2, 0x1, RZ ;  /* 0x0000000102007819 */ /* 0x000fe200000006ff */
[----:B------:R-:W-:Y:S03]  /*0a00*/  BSSY.RECONVERGENT B1, `(.L_x_7) ;  /* 0x0000031000017945 */ /* 0x000fe60003800200 */
[----:B------:R-:W-:Y:S01]  /*0a10*/  SHF.R.U32.HI R7, RZ, 0x18, R0 ;  /* 0x00000018ff077819 */ /* 0x000fe20000011600 */
[----:B------:R-:W-:-:S03]  /*0a20*/  IMAD.MOV.U32 R0, RZ, RZ, R2 ;  /* 0x000000ffff007224 */ /* 0x000fc600078e0002 */
[----:B------:R-:W-:-:S13]  /*0a30*/  ISETP.NE.U32.AND P0, PT, R7, RZ, PT ;  /* 0x000000ff0700720c */ /* 0x000fda0003f05070 */
[----:B------:R-:W-:Y:S05]  /*0a40*/  @P0 BRA `(.L_x_8) ;  /* 0x0000000000280947 */ /* 0x000fea0003800000 */
[----:B------:R-:W-:-:S04]  /*0a50*/  SHF.L.U32 R2, R0, 0x1, RZ ;  /* 0x0000000100027819 */ /* 0x000fc800000006ff */
[----:B------:R-:W-:-:S13]  /*0a60*/  ISETP.NE.AND P0, PT, R2, RZ, PT ;  /* 0x000000ff0200720c */ /* 0x000fda0003f05270 */
[----:B------:R-:W-:Y:S01]  /*0a70*/  @P0 FFMA R5, R0, 1.84467440737095516160e+19, RZ ;  /* 0x5f80000000050823 */ /* 0x000fe200000000ff */
[----:B------:R-:W-:Y:S08]  /*0a80*/  @!P0 MUFU.RCP R3, R0 ;  /* 0x0000000000038308 */ /* 0x000ff00000001000 */
[----:B------:R-:W0:Y:S02]  /*0a90*/  @P0 MUFU.RCP R2, R5 ;  /* 0x0000000500020308 */ /* 0x000e240000001000 */
[----:B0-----:R-:W-:-:S04]  /*0aa0*/  @P0 FFMA R6, R5, R2, -1 ;  /* 0xbf80000005060423 */ /* 0x001fc80000000002 */
[----:B------:R-:W-:-:S04]  /*0ab0*/  @P0 FADD.FTZ R7, -R6, -RZ ;  /* 0x800000ff06070221 */ /* 0x000fc80000010100 */
[----:B------:R-:W-:-:S04]  /*0ac0*/  @P0 FFMA R2, R2, R7, R2 ;  /* 0x0000000702020223 */ /* 0x000fc80000000002 */
[----:B------:R-:W-:Y:S01]  /*0ad0*/  @P0 FFMA R3, R2, 1.84467440737095516160e+19, RZ ;  /* 0x5f80000002030823 */ /* 0x000fe200000000ff */
[----:B------:R-:W-:Y:S06]  /*0ae0*/  BRA `(.L_x_9) ;  /* 0x0000000000887947 */ /* 0x000fec0003800000 */
.L_x_8:
[----:B------:R-:W-:-:S04]  /*0af0*/  IADD3 R9, PT, PT, R7, -0xfd, RZ ;  /* 0xffffff0307097810 */ /* 0x000fc80007ffe0ff */
[----:B------:R-:W-:-:S13]  /*0b00*/  ISETP.GT.U32.AND P0, PT, R9, 0x1, PT ;  /* 0x000000010900780c */ /* 0x000fda0003f04070 */
[----:B------:R-:W-:Y:S05]  /*0b10*/  @P0 BRA `(.L_x_10) ;  /* 0x0000000000780947 */ /* 0x000fea0003800000 */
[----:B------:R-:W-:Y:S01]  /*0b20*/  LOP3.LUT R2, R0, 0x7fffff, RZ, 0xc0, !PT ;  /* 0x007fffff00027812 */ /* 0x000fe200078ec0ff */
[----:B------:R-:W-:-:S03]  /*0b30*/  HFMA2 R8, -RZ, RZ, 0, 1.78813934326171875e-07 ;  /* 0x00000003ff087431 */ /* 0x000fc600000001ff */
[----:B------:R-:W-:-:S04]  /*0b40*/  LOP3.LUT R2, R2, 0x3f800000, RZ, 0xfc, !PT ;  /* 0x3f80000002027812 */ /* 0x000fc800078efcff */
[----:B------:R-:W0:Y:S01]  /*0b50*/  MUFU.RCP R3, R2 ;  /* 0x0000000200037308 */ /* 0x000e220000001000 */
[----:B------:R-:W-:Y:S01]  /*0b60*/  SHF.L.U32 R8, R8, R9, RZ ;  /* 0x0000000908087219 */ /* 0x000fe200000006ff */
[----:B0-----:R-:W-:-:S04]  /*0b70*/  FFMA R5, R2, R3, -1 ;  /* 0xbf80000002057423 */ /* 0x001fc80000000003 */
[----:B------:R-:W-:-:S04]  /*0b80*/  FADD.FTZ R6, -R5, -RZ ;  /* 0x800000ff05067221 */ /* 0x000fc80000010100 */
[CCC-:B------:R-:W-:Y:S01]  /*0b90*/  FFMA.RM R5, R3.reuse, R6.reuse, R3.reuse ;  /* 0x0000000603057223 */ /* 0x1c0fe20000004003 */
[----:B------:R-:W-:-:S04]  /*0ba0*/  FFMA.RP R6, R3, R6, R3 ;  /* 0x0000000603067223 */ /* 0x000fc80000008003 */
[C---:B------:R-:W-:Y:S02]  /*0bb0*/  LOP3.LUT R3, R5.reuse, 0x7fffff, RZ, 0xc0, !PT ;  /* 0x007fffff05037812 */ /* 0x040fe400078ec0ff */
[----:B------:R-:W-:Y:S02]  /*0bc0*/  FSETP.NEU.FTZ.AND P0, PT, R5, R6, PT ;  /* 0x000000060500720b */ /* 0x000fe40003f1d000 */
[----:B------:R-:W-:Y:S02]  /*0bd0*/  LOP3.LUT R3, R3, 0x800000, RZ, 0xfc, !PT ;  /* 0x0080000003037812 */ /* 0x000fe400078efcff */
[----:B------:R-:W-:Y:S02]  /*0be0*/  SEL R5, RZ, 0xffffffff, !P0 ;  /* 0xffffffffff057807 */ /* 0x000fe40004000000 */
[----:B------:R-:W-:Y:S02]  /*0bf0*/  LOP3.LUT R8, R8, R3, RZ, 0xc0, !PT ;  /* 0x0000000308087212 */ /* 0x000fe400078ec0ff */
[----:B------:R-:W-:-:S02]  /*0c00*/  IADD3 R2, PT, PT, -R5, RZ, RZ ;  /* 0x000000ff05027210 */ /* 0x000fc40007ffe1ff */
[-C--:B------:R-:W-:Y:S02]  /*0c10*/  SHF.R.U32.HI R8, RZ, R9.reuse, R8 ;  /* 0x00000009ff087219 */ /* 0x080fe40000011608 */
[----:B------:R-:W-:Y:S02]  /*0c20*/  LOP3.LUT P1, RZ, R2, R9, R3, 0xf8, !PT ;  /* 0x0000000902ff7212 */ /* 0x000fe4000782f803 */
[C---:B------:R-:W-:Y:S02]  /*0c30*/  LOP3.LUT P0, RZ, R8.reuse, 0x1, RZ, 0xc0, !PT ;  /* 0x0000000108ff7812 */ /* 0x040fe4000780c0ff */
[----:B------:R-:W-:-:S04]  /*0c40*/  LOP3.LUT P2, RZ, R8, 0x2, RZ, 0xc0, !PT ;  /* 0x0000000208ff7812 */ /* 0x000fc8000784c0ff */
[----:B------:R-:W-:Y:S02]  /*0c50*/  PLOP3.LUT P0, PT, P0, P1, P2, 0xe0, 0x0 ;  /* 0x000000000000781c */ /* 0x000fe40000703c20 */
[----:B------:R-:W-:Y:S02]  /*0c60*/  LOP3.LUT P1, RZ, R0, 0x7fffff, RZ, 0xc0, !PT ;  /* 0x007fffff00ff7812 */ /* 0x000fe4000782c0ff */
[----:B------:R-:W-:-:S05]  /*0c70*/  SEL R2, RZ, 0x1, !P0 ;  /* 0x00000001ff027807 */ /* 0x000fca0004000000 */
[----:B------:R-:W-:-:S05]  /*0c80*/  IMAD.MOV R2, RZ, RZ, -R2 ;  /* 0x000000ffff027224 */ /* 0x000fca00078e0a02 */
[----:B------:R-:W-:Y:S02]  /*0c90*/  ISETP.GE.AND P0, PT, R2, RZ, PT ;  /* 0x000000ff0200720c */ /* 0x000fe40003f06270 */
[----:B------:R-:W-:-:S04]  /*0ca0*/  IADD3 R2, PT, PT, R7, -0xfc, RZ ;  /* 0xffffff0407027810 */ /* 0x000fc80007ffe0ff */
[----:B------:R-:W-:-:S07]  /*0cb0*/  SHF.R.U32.HI R3, RZ, R2, R3 ;  /* 0x00000002ff037219 */ /* 0x000fce0000011603 */
[----:B------:R-:W-:-:S04]  /*0cc0*/  @!P0 IADD3 R3, PT, PT, R3, 0x1, RZ ;  /* 0x0000000103038810 */ /* 0x000fc80007ffe0ff */
[----:B------:R-:W-:-:S04]  /*0cd0*/  @!P1 SHF.L.U32 R3, R3, 0x1, RZ ;  /* 0x0000000103039819 */ /* 0x000fc800000006ff */
[----:B------:R-:W-:Y:S01]  /*0ce0*/  LOP3.LUT R3, R3, 0x80000000, R0, 0xf8, !PT ;  /* 0x8000000003037812 */ /* 0x000fe200078ef800 */
[----:B------:R-:W-:Y:S06]  /*0cf0*/  BRA `(.L_x_9) ;  /* 0x0000000000047947 */ /* 0x000fec0003800000 */
.L_x_10:
[----:B------:R0:W1:Y:S02]  /*0d00*/  MUFU.RCP R3, R0 ;  /* 0x0000000000037308 */ /* 0x0000640000001000 */
.L_x_9:
[----:B------:R-:W-:Y:S05]  /*0d10*/  BSYNC.RECONVERGENT B1 ;  /* 0x0000000000017941 */ /* 0x000fea0003800200 */
.L_x_7:
[----:B------:R-:W-:-:S04]  /*0d20*/  MOV R5, 0x0 ;  /* 0x0000000000057802 */ /* 0x000fc80000000f00 */
[----:B01----:R-:W-:Y:S05]  /*0d30*/  RET.REL.NODEC R4 `(_Z9mm_kernelPfS_S_iiii) ;  /* 0xfffffff004b07950 */ /* 0x003fea0003c3ffff */
.L_x_11:
[----:B------:R-:W-:-:S00]  /*0d40*/  BRA `(.L_x_11) ;  /* 0xfffffffc00fc7947 */ /* 0x000fc0000383ffff */
[----:B------:R-:W-:-:S00]  /*0d50*/  NOP ;  /* 0x0000000000007918 */ /* 0x000fc00000000000 */
        /* <DEDUP_REMOVED lines=10> */
.L_x_12:


//--------------------- .nv.shared.reserved.0     --------------------------
	.section	.nv.shared.reserved.0,"aw",@nobits
	.weak		__nv_reservedSMEM_offset_0_alias
	.size		__nv_reservedSMEM_offset_0_alias, 0, 64
	.other		__nv_reservedSMEM_offset_0_alias,@"STO_CUDA_RESERVED_SHARED STV_DEFAULT"
__nv_reservedSMEM_offset_0_alias:
	.zero		0
	.zero		64


//--------------------- .nv.constant0._Z9mm_kernelPfS_S_iiii --------------------------
	.section	.nv.constant0._Z9mm_kernelPfS_S_iiii,"a",@progbits
	.sectionflags	@""
	.align	4
.nv.constant0._Z9mm_kernelPfS_S_iiii:
	.zero		936


//--------------------- SYMBOLS --------------------------

	.type		.nv.reservedSmem.offset0,@object
	.size		.nv.reservedSmem.offset0,0x4
